//
// Generated by NVIDIA NVVM Compiler
//
// Compiler Build ID: CL-36424714
// Cuda compilation tools, release 13.0, V13.0.88
// Based on NVVM 20.0.0
//

.version 9.0
.target sm_100
.address_size 64

	// .globl	_Z13warmup_kernelv
.extern .shared .align 16 .b8 shared_mem[];

.visible .entry _Z13warmup_kernelv()
{


	ret;

}
	// .globl	_Z3addPmS_S_i
.visible .entry _Z3addPmS_S_i(
	.param .u64 .ptr .align 1 _Z3addPmS_S_i_param_0,
	.param .u64 .ptr .align 1 _Z3addPmS_S_i_param_1,
	.param .u64 .ptr .align 1 _Z3addPmS_S_i_param_2,
	.param .u32 _Z3addPmS_S_i_param_3
)
{
	.reg .pred 	%p<8>;
	.reg .b32 	%r<44>;
	.reg .b64 	%rd<26>;

	ld.param.u64 	%rd5, [_Z3addPmS_S_i_param_0];
	ld.param.u64 	%rd6, [_Z3addPmS_S_i_param_1];
	ld.param.u64 	%rd7, [_Z3addPmS_S_i_param_2];
	ld.param.u32 	%r22, [_Z3addPmS_S_i_param_3];
	mov.u32 	%r39, %ctaid.x;
	mov.u32 	%r2, %nctaid.x;
	div.u32 	%r3, %r22, %r2;
	setp.ge.u32 	%p2, %r39, %r3;
	@%p2 bra 	$L__BB1_9;
	mov.u32 	%r23, %ntid.x;
	shr.u32 	%r4, %r23, 9;
	shl.b32 	%r6, %r4, 3;
	mov.u32 	%r25, shared_mem;
	add.s32 	%r26, %r25, %r6;
	shl.b32 	%r5, %r4, 4;
	add.s32 	%r7, %r26, %r6;
	mov.u32 	%r27, %tid.x;
	setp.ne.s32 	%p3, %r27, 0;
	setp.lt.u32 	%p4, %r23, 512;
	or.pred  	%p1, %p3, %p4;
	and.b32  	%r28, %r27, 56;
	cvt.u64.u32 	%rd1, %r28;
	shr.u32 	%r29, %r27, 6;
	and.b32  	%r30, %r29, 8;
	add.s32 	%r8, %r25, %r30;
	add.s32 	%r9, %r26, %r30;
	add.s32 	%r10, %r8, %r5;
	neg.s32 	%r11, %r4;
	cvta.to.global.u64 	%rd2, %rd7;
	cvta.to.global.u64 	%rd3, %rd5;
	cvta.to.global.u64 	%rd4, %rd6;
$L__BB1_2:
	@%p1 bra 	$L__BB1_5;
	mov.u32 	%r40, %r39;
	mov.u32 	%r41, %r25;
	mov.u32 	%r42, %r11;
$L__BB1_4:
	mul.wide.s32 	%rd8, %r40, 8;
	add.s64 	%rd9, %rd4, %rd8;
	add.s64 	%rd10, %rd3, %rd8;
	ld.global.u64 	%rd11, [%rd10];
	st.shared.u64 	[%r41], %rd11;
	ld.global.u64 	%rd12, [%rd9];
	add.s32 	%r32, %r41, %r6;
	st.shared.u64 	[%r32], %rd12;
	add.s32 	%r33, %r41, %r5;
	mov.b64 	%rd13, 0;
	st.shared.u64 	[%r33], %rd13;
	add.s32 	%r42, %r42, 1;
	setp.ne.s32 	%p5, %r42, 0;
	add.s32 	%r41, %r41, 8;
	add.s32 	%r40, %r40, 1;
	@%p5 bra 	$L__BB1_4;
$L__BB1_5:
	bar.sync 	0;
	ld.shared.u64 	%rd14, [%r8];
	cvt.u32.u64 	%r34, %rd1;
	shr.u64 	%rd15, %rd14, %r34;
	and.b64  	%rd16, %rd15, 255;
	ld.shared.u64 	%rd17, [%r9];
	shr.u64 	%rd18, %rd17, %r34;
	and.b64  	%rd19, %rd18, 255;
	add.s64 	%rd20, %rd19, %rd16;
	bar.sync 	0;
	bar.sync 	0;
	shl.b64 	%rd21, %rd20, %r34;
	atom.shared.or.b64 	%rd22, [%r10], %rd21;
	bar.sync 	0;
	@%p1 bra 	$L__BB1_8;
	mov.b32 	%r43, 0;
$L__BB1_7:
	shl.b32 	%r36, %r43, 3;
	add.s32 	%r37, %r7, %r36;
	ld.shared.u64 	%rd23, [%r37];
	add.s32 	%r38, %r43, %r39;
	mul.wide.s32 	%rd24, %r38, 8;
	add.s64 	%rd25, %rd2, %rd24;
	st.global.u64 	[%rd25], %rd23;
	add.s32 	%r43, %r43, 1;
	setp.ne.s32 	%p6, %r43, %r4;
	@%p6 bra 	$L__BB1_7;
$L__BB1_8:
	add.s32 	%r39, %r39, %r2;
	setp.lt.u32 	%p7, %r39, %r3;
	@%p7 bra 	$L__BB1_2;
$L__BB1_9:
	ret;

}


// ===== COMPILED SASS (sm_100) =====

	.target	sm_100

	.elftype	@"ET_EXEC"


//--------------------- .note.nv.tkinfo           --------------------------
	.section	.note.nv.tkinfo,"",@"SHT_NOTE"
	.sectionflags	@"SHF_NOTE_NV_TKINFO"
	.tkinfo
        /*0018*/ 	.word	0x00000002
        /*0030*/ 	.string	""
        /*0030*/ 	.string	"ptxas"
        /*0030*/ 	.string	"Cuda compilation tools, release 13.0, V13.0.88"
        /*0030*/ 	.string	"Build cuda_13.0.r13.0/compiler.36424714_0"
        /*0030*/ 	.string	"-arch sm_100 -m 64 "



//--------------------- .note.nv.cuinfo           --------------------------
	.section	.note.nv.cuinfo,"",@"SHT_NOTE"
	.sectionflags	@"SHF_NOTE_NV_CUINFO"
        /*0018*/ 	.short	0x0002
        /*001a*/ 	.short	0x0064
        /*001c*/ 	.short	0x0082
	.zero		2


//--------------------- .nv.info                  --------------------------
	.section	.nv.info,"",@"SHT_CUDA_INFO"
	.align	4


	//----- nvinfo : EIATTR_REGCOUNT
	.align		4
        /*0000*/ 	.byte	0x04, 0x2f
        /*0002*/ 	.short	(.L_1 - .L_0)
	.align		4
.L_0:
        /*0004*/ 	.word	index@(_Z13warmup_kernelv)
        /*0008*/ 	.word	0x00000004


	//----- nvinfo : EIATTR_FRAME_SIZE
	.align		4
.L_1:
        /*000c*/ 	.byte	0x04, 0x11
        /*000e*/ 	.short	(.L_3 - .L_2)
	.align		4
.L_2:
        /*0010*/ 	.word	index@(_Z13warmup_kernelv)
        /*0014*/ 	.word	0x00000000


	//----- nvinfo : EIATTR_REGCOUNT
	.align		4
.L_3:
        /*0018*/ 	.byte	0x04, 0x2f
        /*001a*/ 	.short	(.L_5 - .L_4)
	.align		4
.L_4:
        /*001c*/ 	.word	index@(_Z3addPmS_S_i)
        /*0020*/ 	.word	0x00000020


	//----- nvinfo : EIATTR_FRAME_SIZE
	.align		4
.L_5:
        /*0024*/ 	.byte	0x04, 0x11
        /*0026*/ 	.short	(.L_7 - .L_6)
	.align		4
.L_6:
        /*0028*/ 	.word	index@(_Z3addPmS_S_i)
        /*002c*/ 	.word	0x00000000


	//----- nvinfo : EIATTR_MIN_STACK_SIZE
	.align		4
.L_7:
        /*0030*/ 	.byte	0x04, 0x12
        /*0032*/ 	.short	(.L_9 - .L_8)
	.align		4
.L_8:
        /*0034*/ 	.word	index@(_Z3addPmS_S_i)
        /*0038*/ 	.word	0x00000000


	//----- nvinfo : EIATTR_MIN_STACK_SIZE
	.align		4
.L_9:
        /*003c*/ 	.byte	0x04, 0x12
        /*003e*/ 	.short	(.L_11 - .L_10)
	.align		4
.L_10:
        /*0040*/ 	.word	index@(_Z13warmup_kernelv)
        /*0044*/ 	.word	0x00000000
.L_11:


//--------------------- .nv.compat                --------------------------
	.section	.nv.compat,"",@"SHT_CUDA_COMPAT_INFO"
	.align	4
        /*0000*/ 	.byte	0x02, 0x09, 0x00, 0x00, 0x02, 0x02, 0x01, 0x00, 0x02, 0x05, 0x05, 0x00, 0x03, 0x07, 0x01, 0x01
        /*0010*/ 	.byte	0x02, 0x03, 0x00, 0x00, 0x02, 0x06, 0x01, 0x00, 0x04, 0x0b, 0x08, 0x00, 0x09, 0x00, 0x00, 0x00
        /*0020*/ 	.byte	0x00, 0x00, 0x00, 0x00


//--------------------- .nv.info._Z3addPmS_S_i    --------------------------
	.section	.nv.info._Z3addPmS_S_i,"",@"SHT_CUDA_INFO"
	.sectionflags	@""
	.align	4


	//----- nvinfo : EIATTR_CUDA_API_VERSION
	.align		4
        /*0000*/ 	.byte	0x04, 0x37
        /*0002*/ 	.short	(.L_13 - .L_12)
.L_12:
        /*0004*/ 	.word	0x00000082


	//----- nvinfo : EIATTR_KPARAM_INFO
	.align		4
.L_13:
        /*0008*/ 	.byte	0x04, 0x17
        /*000a*/ 	.short	(.L_15 - .L_14)
.L_14:
        /*000c*/ 	.word	0x00000000
        /*0010*/ 	.short	0x0003
        /*0012*/ 	.short	0x0018
        /*0014*/ 	.byte	0x00, 0xf0, 0x11, 0x00


	//----- nvinfo : EIATTR_KPARAM_INFO
	.align		4
.L_15:
        /*0018*/ 	.byte	0x04, 0x17
        /*001a*/ 	.short	(.L_17 - .L_16)
.L_16:
        /*001c*/ 	.word	0x00000000
        /*0020*/ 	.short	0x0002
        /*0022*/ 	.short	0x0010
        /*0024*/ 	.byte	0x00, 0xf5, 0x21, 0x00


	//----- nvinfo : EIATTR_KPARAM_INFO
	.align		4
.L_17:
        /*0028*/ 	.byte	0x04, 0x17
        /*002a*/ 	.short	(.L_19 - .L_18)
.L_18:
        /*002c*/ 	.word	0x00000000
        /*0030*/ 	.short	0x0001
        /*0032*/ 	.short	0x0008
        /*0034*/ 	.byte	0x00, 0xf5, 0x21, 0x00


	//----- nvinfo : EIATTR_KPARAM_INFO
	.align		4
.L_19:
        /*0038*/ 	.byte	0x04, 0x17
        /*003a*/ 	.short	(.L_21 - .L_20)
.L_20:
        /*003c*/ 	.word	0x00000000
        /*0040*/ 	.short	0x0000
        /*0042*/ 	.short	0x0000
        /*0044*/ 	.byte	0x00, 0xf5, 0x21, 0x00


	//----- nvinfo : EIATTR_SPARSE_MMA_MASK
	.align		4
.L_21:
        /*0048*/ 	.byte	0x03, 0x50
        /*004a*/ 	.short	0x0000


	//----- nvinfo : EIATTR_MAXREG_COUNT
	.align		4
        /*004c*/ 	.byte	0x03, 0x1b
        /*004e*/ 	.short	0x00ff


	//----- nvinfo : EIATTR_NUM_BARRIERS
	.align		4
        /*0050*/ 	.byte	0x02, 0x4c
        /*0052*/ 	.byte	0x01
	.zero		1


	//----- nvinfo : EIATTR_MERCURY_ISA_VERSION
	.align		4
        /*0054*/ 	.byte	0x03, 0x5f
        /*0056*/ 	.short	0x0101


	//----- nvinfo : EIATTR_VRC_CTA_INIT_COUNT
	.align		4
        /*0058*/ 	.byte	0x02, 0x4a
	.zero		1
	.zero		1


	//----- nvinfo : EIATTR_EXIT_INSTR_OFFSETS
	.align		4
        /*005c*/ 	.byte	0x04, 0x1c
        /*005e*/ 	.short	(.L_23 - .L_22)


	//   ....[0]....
.L_22:
        /*0060*/ 	.word	0x00000170


	//   ....[1]....
        /*0064*/ 	.word	0x00000e10


	//----- nvinfo : EIATTR_CRS_STACK_SIZE
	.align		4
.L_23:
        /*0068*/ 	.byte	0x04, 0x1e
        /*006a*/ 	.short	(.L_25 - .L_24)
.L_24:
        /*006c*/ 	.word	0x00000000


	//----- nvinfo : EIATTR_CBANK_PARAM_SIZE
	.align		4
.L_25:
        /*0070*/ 	.byte	0x03, 0x19
        /*0072*/ 	.short	0x001c


	//----- nvinfo : EIATTR_PARAM_CBANK
	.align		4
        /*0074*/ 	.byte	0x04, 0x0a
        /*0076*/ 	.short	(.L_27 - .L_26)
	.align		4
.L_26:
        /*0078*/ 	.word	index@(.nv.constant0._Z3addPmS_S_i)
        /*007c*/ 	.short	0x0380
        /*007e*/ 	.short	0x001c


	//----- nvinfo : EIATTR_SW_WAR
	.align		4
.L_27:
        /*0080*/ 	.byte	0x04, 0x36
        /*0082*/ 	.short	(.L_29 - .L_28)
.L_28:
        /*0084*/ 	.word	0x00000008
.L_29:


//--------------------- .nv.info._Z13warmup_kernelv --------------------------
	.section	.nv.info._Z13warmup_kernelv,"",@"SHT_CUDA_INFO"
	.sectionflags	@""
	.align	4


	//----- nvinfo : EIATTR_CUDA_API_VERSION
	.align		4
        /*0000*/ 	.byte	0x04, 0x37
        /*0002*/ 	.short	(.L_31 - .L_30)
.L_30:
        /*0004*/ 	.word	0x00000082


	//----- nvinfo : EIATTR_SPARSE_MMA_MASK
	.align		4
.L_31:
        /*0008*/ 	.byte	0x03, 0x50
        /*000a*/ 	.short	0x0000


	//----- nvinfo : EIATTR_MAXREG_COUNT
	.align		4
        /*000c*/ 	.byte	0x03, 0x1b
        /*000e*/ 	.short	0x00ff


	//----- nvinfo : EIATTR_MERCURY_ISA_VERSION
	.align		4
        /*0010*/ 	.byte	0x03, 0x5f
        /*0012*/ 	.short	0x0101


	//----- nvinfo : EIATTR_VRC_CTA_INIT_COUNT
	.align		4
        /*0014*/ 	.byte	0x02, 0x4a
	.zero		1
	.zero		1


	//----- nvinfo : EIATTR_EXIT_INSTR_OFFSETS
	.align		4
        /*0018*/ 	.byte	0x04, 0x1c
        /*001a*/ 	.short	(.L_33 - .L_32)


	//   ....[0]....
.L_32:
        /*001c*/ 	.word	0x00000010


	//----- nvinfo : EIATTR_SW_WAR
	.align		4
.L_33:
        /*0020*/ 	.byte	0x04, 0x36
        /*0022*/ 	.short	(.L_35 - .L_34)
.L_34:
        /*0024*/ 	.word	0x00000008
.L_35:


//--------------------- .nv.callgraph             --------------------------
	.section	.nv.callgraph,"",@"SHT_CUDA_CALLGRAPH"
	.align	4
	.sectionentsize	8
	.align		4
        /*0000*/ 	.word	0x00000000
	.align		4
        /*0004*/ 	.word	0xffffffff
	.align		4
        /*0008*/ 	.word	0x00000000
	.align		4
        /*000c*/ 	.word	0xfffffffe
	.align		4
        /*0010*/ 	.word	0x00000000
	.align		4
        /*0014*/ 	.word	0xfffffffd
	.align		4
        /*0018*/ 	.word	0x00000000
	.align		4
        /*001c*/ 	.word	0xfffffffc


//--------------------- .text._Z3addPmS_S_i       --------------------------
	.section	.text._Z3addPmS_S_i,"ax",@progbits
	.align	128
        .global         _Z3addPmS_S_i
        .type           _Z3addPmS_S_i,@function
        .size           _Z3addPmS_S_i,(.L_x_18 - _Z3addPmS_S_i)
        .other          _Z3addPmS_S_i,@"STO_CUDA_ENTRY STV_DEFAULT"
_Z3addPmS_S_i:
.text._Z3addPmS_S_i:
[----:B------:R-:W-:Y:S01]  /*0000*/  LDC R1, c[0x0][0x37c] ;  /* 0x0000df00ff017b82 */ /* 0x000fe20000000800 */
[----:B------:R-:W0:Y:S07]  /*0010*/  LDCU UR10, c[0x0][0x370] ;  /* 0x00006e00ff0a77ac */ /* 0x000e2e0008000800 */
[----:B------:R-:W1:Y:S08]  /*0020*/  LDC R7, c[0x0][0x398] ;  /* 0x0000e600ff077b82 */ /* 0x000e700000000800 */
[----:B------:R-:W2:Y:S01]  /*0030*/  S2UR UR9, SR_CTAID.X ;  /* 0x00000000000979c3 */ /* 0x000ea20000002500 */
[----:B0-----:R-:W0:Y:S01]  /*0040*/  I2F.U32.RP R4, UR10 ;  /* 0x0000000a00047d06 */ /* 0x001e220008209000 */
[----:B------:R-:W-:-:S07]  /*0050*/  ISETP.NE.U32.AND P2, PT, RZ, UR10, PT ;  /* 0x0000000aff007c0c */ /* 0x000fce000bf45070 */
[----:B0-----:R-:W0:Y:S02]  /*0060*/  MUFU.RCP R4, R4 ;  /* 0x0000000400047308 */ /* 0x001e240000001000 */
[----:B0-----:R-:W-:-:S06]  /*0070*/  VIADD R2, R4, 0xffffffe ;  /* 0x0ffffffe04027836 */ /* 0x001fcc0000000000 */
[----:B------:R0:W3:Y:S02]  /*0080*/  F2I.FTZ.U32.TRUNC.NTZ R3, R2 ;  /* 0x0000000200037305 */ /* 0x0000e4000021f000 */
[----:B0-----:R-:W-:Y:S02]  /*0090*/  IMAD.MOV.U32 R2, RZ, RZ, RZ ;  /* 0x000000ffff027224 */ /* 0x001fe400078e00ff */
[----:B---3--:R-:W-:-:S04]  /*00a0*/  IMAD.MOV R5, RZ, RZ, -R3 ;  /* 0x000000ffff057224 */ /* 0x008fc800078e0a03 */
[----:B------:R-:W-:-:S04]  /*00b0*/  IMAD R5, R5, UR10, RZ ;  /* 0x0000000a05057c24 */ /* 0x000fc8000f8e02ff */
[----:B------:R-:W-:-:S06]  /*00c0*/  IMAD.HI.U32 R0, R3, R5, R2 ;  /* 0x0000000503007227 */ /* 0x000fcc00078e0002 */
[----:B-1----:R-:W-:-:S04]  /*00d0*/  IMAD.HI.U32 R0, R0, R7, RZ ;  /* 0x0000000700007227 */ /* 0x002fc800078e00ff */
[----:B------:R-:W-:-:S04]  /*00e0*/  IMAD.MOV R6, RZ, RZ, -R0 ;  /* 0x000000ffff067224 */ /* 0x000fc800078e0a00 */
[----:B------:R-:W-:-:S05]  /*00f0*/  IMAD R3, R6, UR10, R7 ;  /* 0x0000000a06037c24 */ /* 0x000fca000f8e0207 */
[----:B------:R-:W-:-:S13]  /*0100*/  ISETP.GE.U32.AND P0, PT, R3, UR10, PT ;  /* 0x0000000a03007c0c */ /* 0x000fda000bf06070 */
[----:B------:R-:W-:Y:S01]  /*0110*/  @P0 IADD3 R3, PT, PT, R3, -UR10, RZ ;  /* 0x8000000a03030c10 */ /* 0x000fe2000fffe0ff */
[----:B------:R-:W-:-:S03]  /*0120*/  @P0 VIADD R0, R0, 0x1 ;  /* 0x0000000100000836 */ /* 0x000fc60000000000 */
[----:B------:R-:W-:-:S13]  /*0130*/  ISETP.GE.U32.AND P1, PT, R3, UR10, PT ;  /* 0x0000000a03007c0c */ /* 0x000fda000bf26070 */
[----:B------:R-:W-:Y:S01]  /*0140*/  @P1 VIADD R0, R0, 0x1 ;  /* 0x0000000100001836 */ /* 0x000fe20000000000 */
[----:B------:R-:W-:-:S04]  /*0150*/  @!P2 LOP3.LUT R0, RZ, UR10, RZ, 0x33, !PT ;  /* 0x0000000aff00ac12 */ /* 0x000fc8000f8e33ff */
[----:B--2---:R-:W-:-:S13]  /*0160*/  ISETP.LE.U32.AND P0, PT, R0, UR9, PT ;  /* 0x0000000900007c0c */ /* 0x004fda000bf03070 */
[----:B------:R-:W-:Y:S05]  /*0170*/  @P0 EXIT ;  /* 0x000000000000094d */ /* 0x000fea0003800000 */
[----:B------:R-:W0:Y:S01]  /*0180*/  S2R R4, SR_TID.X ;  /* 0x0000000000047919 */ /* 0x000e220000002100 */
[----:B------:R-:W1:Y:S01]  /*0190*/  S2UR UR5, SR_CgaCtaId ;  /* 0x00000000000579c3 */ /* 0x000e620000008800 */
[----:B------:R-:W2:Y:S01]  /*01a0*/  LDCU UR7, c[0x0][0x360] ;  /* 0x00006c00ff0777ac */ /* 0x000ea20008000800 */
[----:B------:R-:W-:Y:S01]  /*01b0*/  IMAD.U32 R5, RZ, RZ, UR9 ;  /* 0x00000009ff057e24 */ /* 0x000fe2000f8e00ff */
[----:B------:R-:W-:Y:S01]  /*01c0*/  UMOV UR4, 0x400 ;  /* 0x0000040000047882 */ /* 0x000fe20000000000 */
[----:B------:R-:W3:Y:S01]  /*01d0*/  LDCU.64 UR12, c[0x0][0x358] ;  /* 0x00006b00ff0c77ac */ /* 0x000ee20008000a00 */
[----:B--2---:R-:W-:Y:S02]  /*01e0*/  UISETP.GE.U32.AND UP0, UPT, UR7, 0x200, UPT ;  /* 0x000002000700788c */ /* 0x004fe4000bf06070 */
[----:B------:R-:W-:Y:S02]  /*01f0*/  USHF.R.U32.HI UR6, URZ, 0x9, UR7 ;  /* 0x00000009ff067899 */ /* 0x000fe40008011607 */
[----:B-1----:R-:W-:-:S02]  /*0200*/  ULEA UR4, UR5, UR4, 0x18 ;  /* 0x0000000405047291 */ /* 0x002fc4000f8ec0ff */
[----:B------:R-:W-:Y:S02]  /*0210*/  PLOP3.LUT P1, PT, PT, PT, UP0, 0x80, 0x8 ;  /* 0x000000000008781c */ /* 0x000fe40003f2f008 */
[----:B------:R-:W-:Y:S01]  /*0220*/  IMAD.U32 R6, RZ, RZ, UR6 ;  /* 0x00000006ff067e24 */ /* 0x000fe2000f8e00ff */
[----:B------:R-:W-:Y:S02]  /*0230*/  ULEA UR7, UR6, UR4, 0x3 ;  /* 0x0000000406077291 */ /* 0x000fe4000f8e18ff */
[----:B------:R-:W-:Y:S01]  /*0240*/  IMAD R24, RZ, RZ, -UR6 ;  /* 0x80000006ff187e24 */ /* 0x000fe2000f8e02ff */
[----:B0-----:R-:W-:Y:S01]  /*0250*/  SHF.R.U32.HI R2, RZ, 0x6, R4 ;  /* 0x00000006ff027819 */ /* 0x001fe20000011604 */
[----:B------:R-:W-:Y:S01]  /*0260*/  ULEA UR8, UR6, UR7, 0x3 ;  /* 0x0000000706087291 */ /* 0x000fe2000f8e18ff */
[----:B------:R-:W-:Y:S02]  /*0270*/  ISETP.NE.OR P1, PT, R4, RZ, !P1 ;  /* 0x000000ff0400720c */ /* 0x000fe40004f25670 */
[----:B------:R-:W-:-:S02]  /*0280*/  LOP3.LUT R2, R2, 0x8, RZ, 0xc0, !PT ;  /* 0x0000000802027812 */ /* 0x000fc400078ec0ff */
[----:B------:R-:W-:Y:S02]  /*0290*/  LOP3.LUT R4, R4, 0x38, RZ, 0xc0, !PT ;  /* 0x0000003804047812 */ /* 0x000fe400078ec0ff */
[----:B------:R-:W-:-:S05]  /*02a0*/  IADD3 R3, PT, PT, R2, UR4, RZ ;  /* 0x0000000402037c10 */ /* 0x000fca000fffe0ff */
[----:B---3--:R-:W-:-:S07]  /*02b0*/  IMAD R3, R6, 0x10, R3 ;  /* 0x0000001006037824 */ /* 0x008fce00078e0203 */
.L_x_15:
[----:B------:R-:W-:Y:S04]  /*02c0*/  BSSY.RECONVERGENT B0, `(.L_x_0) ;  /* 0x0000061000007945 */ /* 0x000fe80003800200 */
[----:B012-4-:R-:W-:Y:S05]  /*02d0*/  @P1 BRA `(.L_x_1) ;  /* 0x00000004007c1947 */ /* 0x017fea0003800000 */
[----:B------:R-:W0:Y:S01]  /*02e0*/  LDC.64 R6, c[0x0][0x380] ;  /* 0x0000e000ff067b82 */ /* 0x000e220000000a00 */
[----:B------:R-:W-:Y:S01]  /*02f0*/  IADD3 R10, PT, PT, RZ, -UR6, RZ ;  /* 0x80000006ff0a7c10 */ /* 0x000fe2000fffe0ff */
[----:B------:R-:W-:Y:S01]  /*0300*/  UMOV UR5, UR4 ;  /* 0x0000000400057c82 */ /* 0x000fe20008000000 */
[----:B------:R-:W-:Y:S02]  /*0310*/  IMAD.MOV.U32 R25, RZ, RZ, R5 ;  /* 0x000000ffff197224 */ /* 0x000fe400078e0005 */
[----:B------:R-:W-:Y:S01]  /*0320*/  ISETP.GE.AND P0, PT, R10, RZ, PT ;  /* 0x000000ff0a00720c */ /* 0x000fe20003f06270 */
[----:B------:R-:W-:Y:S02]  /*0330*/  IMAD.MOV.U32 R26, RZ, RZ, R24 ;  /* 0x000000ffff1a7224 */ /* 0x000fe400078e0018 */
[----:B------:R-:W1:Y:S10]  /*0340*/  LDC.64 R8, c[0x0][0x388] ;  /* 0x0000e200ff087b82 */ /* 0x000e740000000a00 */
[----:B------:R-:W-:Y:S05]  /*0350*/  @P0 BRA `(.L_x_2) ;  /* 0x0000000400240947 */ /* 0x000fea0003800000 */
[----:B------:R-:W-:Y:S01]  /*0360*/  IMAD.MOV R10, RZ, RZ, -R26 ;  /* 0x000000ffff0a7224 */ /* 0x000fe200078e0a1a */
[----:B------:R-:W-:-:S04]  /*0370*/  PLOP3.LUT P0, PT, PT, PT, PT, 0x80, 0x8 ;  /* 0x000000000008781c */ /* 0x000fc80003f0f070 */
[----:B------:R-:W-:-:S13]  /*0380*/  ISETP.GT.AND P2, PT, R10, 0x3, PT ;  /* 0x000000030a00780c */ /* 0x000fda0003f44270 */
[----:B------:R-:W-:Y:S05]  /*0390*/  @!P2 BRA `(.L_x_3) ;  /* 0x0000000000a4a947 */ /* 0x000fea0003800000 */
[----:B------:R-:W2:Y:S01]  /*03a0*/  LDC.64 R10, c[0x0][0x380] ;  /* 0x0000e000ff0a7b82 */ /* 0x000ea20000000a00 */
[----:B------:R-:W-:-:S07]  /*03b0*/  PLOP3.LUT P0, PT, PT, PT, PT, 0x8, 0x80 ;  /* 0x000000000080781c */ /* 0x000fce0003f0e170 */
[----:B------:R-:W3:Y:S06]  /*03c0*/  LDC.64 R12, c[0x0][0x388] ;  /* 0x0000e200ff0c7b82 */ /* 0x000eec0000000a00 */
.L_x_4:
[C---:B--2-4-:R-:W-:Y:S01]  /*03d0*/  IMAD.WIDE R20, R25.reuse, 0x8, R10 ;  /* 0x0000000819147825 */ /* 0x054fe200078e020a */
[----:B------:R-:W-:-:S03]  /*03e0*/  IADD3 R15, PT, PT, R25, 0x1, RZ ;  /* 0x00000001190f7810 */ /* 0x000fc60007ffe0ff */
[C---:B---3--:R-:W-:Y:S02]  /*03f0*/  IMAD.WIDE R18, R25.reuse, 0x8, R12 ;  /* 0x0000000819127825 */ /* 0x048fe400078e020c */
[----:B------:R-:W2:Y:S04]  /*0400*/  LDG.E.64 R20, desc[UR12][R20.64] ;  /* 0x0000000c14147981 */ /* 0x000ea8000c1e1b00 */
[----:B------:R-:W3:Y:S01]  /*0410*/  LDG.E.64 R18, desc[UR12][R18.64] ;  /* 0x0000000c12127981 */ /* 0x000ee2000c1e1b00 */
[----:B------:R-:W-:Y:S01]  /*0420*/  ULEA UR9, UR6, UR5, 0x3 ;  /* 0x0000000506097291 */ /* 0x000fe2000f8e18ff */
[----:B------:R-:W-:Y:S02]  /*0430*/  VIADD R27, R25, 0x2 ;  /* 0x00000002191b7836 */ /* 0x000fe40000000000 */
[----:B------:R-:W-:-:S04]  /*0440*/  IMAD.WIDE R28, R15, 0x8, R10 ;  /* 0x000000080f1c7825 */ /* 0x000fc800078e020a */
[----:B------:R-:W-:Y:S02]  /*0450*/  IMAD.WIDE R14, R15, 0x8, R12 ;  /* 0x000000080f0e7825 */ /* 0x000fe400078e020c */
[----:B------:R-:W4:Y:S01]  /*0460*/  LDG.E.64 R28, desc[UR12][R28.64] ;  /* 0x0000000c1c1c7981 */ /* 0x000f22000c1e1b00 */
[----:B------:R-:W-:Y:S01]  /*0470*/  ULEA UR11, UR6, UR5, 0x4 ;  /* 0x00000005060b7291 */ /* 0x000fe2000f8e20ff */
[----:B------:R-:W-:Y:S02]  /*0480*/  VIADD R23, R25, 0x3 ;  /* 0x0000000319177836 */ /* 0x000fe40000000000 */
[----:B------:R-:W-:Y:S01]  /*0490*/  IMAD.WIDE R16, R27, 0x8, R10 ;  /* 0x000000081b107825 */ /* 0x000fe200078e020a */
[----:B------:R-:W5:Y:S05]  /*04a0*/  LDG.E.64 R14, desc[UR12][R14.64] ;  /* 0x0000000c0e0e7981 */ /* 0x000f6a000c1e1b00 */
[----:B------:R-:W5:Y:S04]  /*04b0*/  LDG.E.64 R16, desc[UR12][R16.64] ;  /* 0x0000000c10107981 */ /* 0x000f68000c1e1b00 */
[----:B--2---:R2:W-:Y:S04]  /*04c0*/  STS.64 [UR5], R20 ;  /* 0x00000014ff007988 */ /* 0x0045e80008000a05 */
[----:B---3--:R3:W-:Y:S01]  /*04d0*/  STS.64 [UR9], R18 ;  /* 0x00000012ff007988 */ /* 0x0087e20008000a09 */
[----:B------:R-:W-:-:S03]  /*04e0*/  VIADD R26, R26, 0x4 ;  /* 0x000000041a1a7836 */ /* 0x000fc60000000000 */
[----:B------:R-:W-:Y:S01]  /*04f0*/  STS.64 [UR11], RZ ;  /* 0x000000ffff007988 */ /* 0x000fe20008000a0b */
[----:B--2---:R-:W-:-:S04]  /*0500*/  IMAD.WIDE R20, R23, 0x8, R10 ;  /* 0x0000000817147825 */ /* 0x004fc800078e020a */
[--C-:B---3--:R-:W-:Y:S01]  /*0510*/  IMAD.WIDE R18, R27, 0x8, R12.reuse ;  /* 0x000000081b127825 */ /* 0x108fe200078e020c */
[----:B------:R-:W-:Y:S01]  /*0520*/  ISETP.GE.AND P2, PT, R26, -0x3, PT ;  /* 0xfffffffd1a00780c */ /* 0x000fe20003f46270 */
[----:B------:R-:W2:Y:S02]  /*0530*/  LDG.E.64 R20, desc[UR12][R20.64] ;  /* 0x0000000c14147981 */ /* 0x000ea4000c1e1b00 */
[----:B------:R-:W-:Y:S02]  /*0540*/  IMAD.WIDE R22, R23, 0x8, R12 ;  /* 0x0000000817167825 */ /* 0x000fe400078e020c */
[----:B------:R-:W3:Y:S04]  /*0550*/  LDG.E.64 R18, desc[UR12][R18.64] ;  /* 0x0000000c12127981 */ /* 0x000ee8000c1e1b00 */
[----:B------:R-:W2:Y:S04]  /*0560*/  LDG.E.64 R22, desc[UR12][R22.64] ;  /* 0x0000000c16167981 */ /* 0x000ea8000c1e1b00 */
[----:B----4-:R4:W-:Y:S04]  /*0570*/  STS.64 [UR5+0x8], R28 ;  /* 0x0000081cff007988 */ /* 0x0109e80008000a05 */
[----:B-----5:R4:W-:Y:S04]  /*0580*/  STS.64 [UR9+0x8], R14 ;  /* 0x0000080eff007988 */ /* 0x0209e80008000a09 */
[----:B------:R-:W-:Y:S04]  /*0590*/  STS.64 [UR11+0x8], RZ ;  /* 0x000008ffff007988 */ /* 0x000fe80008000a0b */
[----:B------:R4:W-:Y:S01]  /*05a0*/  STS.64 [UR5+0x10], R16 ;  /* 0x00001010ff007988 */ /* 0x0009e20008000a05 */
[----:B------:R-:W-:-:S03]  /*05b0*/  IADD3 R25, PT, PT, R25, 0x4, RZ ;  /* 0x0000000419197810 */ /* 0x000fc60007ffe0ff */
[----:B---3--:R4:W-:Y:S04]  /*05c0*/  STS.64 [UR9+0x10], R18 ;  /* 0x00001012ff007988 */ /* 0x0089e80008000a09 */
[----:B------:R-:W-:Y:S04]  /*05d0*/  STS.64 [UR11+0x10], RZ ;  /* 0x000010ffff007988 */ /* 0x000fe80008000a0b */
[----:B--2---:R4:W-:Y:S01]  /*05e0*/  STS.64 [UR5+0x18], R20 ;  /* 0x00001814ff007988 */ /* 0x0049e20008000a05 */
[----:B------:R-:W-:-:S03]  /*05f0*/  UIADD3 UR5, UPT, UPT, UR5, 0x20, URZ ;  /* 0x0000002005057890 */ /* 0x000fc6000fffe0ff */
[----:B------:R4:W-:Y:S04]  /*0600*/  STS.64 [UR9+0x18], R22 ;  /* 0x00001816ff007988 */ /* 0x0009e80008000a09 */
[----:B------:R-:W-:Y:S01]  /*0610*/  STS.64 [UR11+0x18], RZ ;  /* 0x000018ffff007988 */ /* 0x000fe20008000a0b */
[----:B------:R-:W-:Y:S05]  /*0620*/  @!P2 BRA `(.L_x_4) ;  /* 0xfffffffc0068a947 */ /* 0x000fea000383ffff */
.L_x_3:
[----:B------:R-:W-:-:S05]  /*0630*/  IMAD.MOV R10, RZ, RZ, -R26 ;  /* 0x000000ffff0a7224 */ /* 0x000fca00078e0a1a */
[----:B------:R-:W-:-:S13]  /*0640*/  ISETP.GT.AND P2, PT, R10, 0x1, PT ;  /* 0x000000010a00780c */ /* 0x000fda0003f44270 */
[----:B------:R-:W-:Y:S05]  /*0650*/  @!P2 BRA `(.L_x_5) ;  /* 0x00000000005ca947 */ /* 0x000fea0003800000 */
[----:B------:R-:W2:Y:S01]  /*0660*/  LDC.64 R12, c[0x0][0x380] ;  /* 0x0000e000ff0c7b82 */ /* 0x000ea20000000a00 */
[----:B----4-:R-:W-:-:S07]  /*0670*/  VIADD R19, R25, 0x1 ;  /* 0x0000000119137836 */ /* 0x010fce0000000000 */
[----:B------:R-:W3:Y:S01]  /*0680*/  LDC.64 R14, c[0x0][0x388] ;  /* 0x0000e200ff0e7b82 */ /* 0x000ee20000000a00 */
[----:B--2---:R-:W-:-:S04]  /*0690*/  IMAD.WIDE R16, R25, 0x8, R12 ;  /* 0x0000000819107825 */ /* 0x004fc800078e020c */
[----:B------:R-:W-:Y:S02]  /*06a0*/  IMAD.WIDE R12, R19, 0x8, R12 ;  /* 0x00000008130c7825 */ /* 0x000fe400078e020c */
[----:B------:R-:W2:Y:S02]  /*06b0*/  LDG.E.64 R16, desc[UR12][R16.64] ;  /* 0x0000000c10107981 */ /* 0x000ea4000c1e1b00 */
[--C-:B---3--:R-:W-:Y:S02]  /*06c0*/  IMAD.WIDE R10, R25, 0x8, R14.reuse ;  /* 0x00000008190a7825 */ /* 0x108fe400078e020e */
[----:B------:R-:W3:Y:S02]  /*06d0*/  LDG.E.64 R12, desc[UR12][R12.64] ;  /* 0x0000000c0c0c7981 */ /* 0x000ee4000c1e1b00 */
[----:B------:R-:W-:Y:S02]  /*06e0*/  IMAD.WIDE R14, R19, 0x8, R14 ;  /* 0x00000008130e7825 */ /* 0x000fe400078e020e */
[----:B------:R-:W4:Y:S04]  /*06f0*/  LDG.E.64 R10, desc[UR12][R10.64] ;  /* 0x0000000c0a0a7981 */ /* 0x000f28000c1e1b00 */
[----:B------:R-:W5:Y:S01]  /*0700*/  LDG.E.64 R14, desc[UR12][R14.64] ;  /* 0x0000000c0e0e7981 */ /* 0x000f62000c1e1b00 */
[----:B------:R-:W-:-:S02]  /*0710*/  ULEA UR9, UR6, UR5, 0x3 ;  /* 0x0000000506097291 */ /* 0x000fc4000f8e18ff */
[----:B------:R-:W-:Y:S01]  /*0720*/  ULEA UR11, UR6, UR5, 0x4 ;  /* 0x00000005060b7291 */ /* 0x000fe2000f8e20ff */
[----:B------:R-:W-:Y:S01]  /*0730*/  PLOP3.LUT P0, PT, PT, PT, PT, 0x8, 0x80 ;  /* 0x000000000080781c */ /* 0x000fe20003f0e170 */
[----:B------:R-:W-:Y:S01]  /*0740*/  VIADD R26, R26, 0x2 ;  /* 0x000000021a1a7836 */ /* 0x000fe20000000000 */
[----:B------:R-:W-:Y:S01]  /*0750*/  IADD3 R25, PT, PT, R25, 0x2, RZ ;  /* 0x0000000219197810 */ /* 0x000fe20007ffe0ff */
[----:B--2---:R2:W-:Y:S04]  /*0760*/  STS.64 [UR5], R16 ;  /* 0x00000010ff007988 */ /* 0x0045e80008000a05 */
[----:B----4-:R2:W-:Y:S04]  /*0770*/  STS.64 [UR9], R10 ;  /* 0x0000000aff007988 */ /* 0x0105e80008000a09 */
[----:B------:R-:W-:Y:S04]  /*0780*/  STS.64 [UR11], RZ ;  /* 0x000000ffff007988 */ /* 0x000fe80008000a0b */
[----:B---3--:R2:W-:Y:S04]  /*0790*/  STS.64 [UR5+0x8], R12 ;  /* 0x0000080cff007988 */ /* 0x0085e80008000a05 */
[----:B-----5:R2:W-:Y:S04]  /*07a0*/  STS.64 [UR9+0x8], R14 ;  /* 0x0000080eff007988 */ /* 0x0205e80008000a09 */
[----:B------:R-:W-:Y:S01]  /*07b0*/  STS.64 [UR11+0x8], RZ ;  /* 0x000008ffff007988 */ /* 0x000fe20008000a0b */
[----:B------:R-:W-:-:S12]  /*07c0*/  UIADD3 UR5, UPT, UPT, UR5, 0x10, URZ ;  /* 0x0000001005057890 */ /* 0x000fd8000fffe0ff */
.L_x_5:
[----:B------:R-:W-:-:S13]  /*07d0*/  ISETP.NE.OR P0, PT, R26, RZ, P0 ;  /* 0x000000ff1a00720c */ /* 0x000fda0000705670 */
[----:B------:R-:W-:Y:S05]  /*07e0*/  @!P0 BRA `(.L_x_1) ;  /* 0x0000000000388947 */ /* 0x000fea0003800000 */
.L_x_2:
[----:B0-2---:R-:W-:-:S04]  /*07f0*/  IMAD.WIDE R10, R25, 0x8, R6 ;  /* 0x00000008190a7825 */ /* 0x005fc800078e0206 */
[C---:B-1----:R-:W-:Y:S02]  /*0800*/  IMAD.WIDE R12, R25.reuse, 0x8, R8 ;  /* 0x00000008190c7825 */ /* 0x042fe400078e0208 */
[----:B------:R-:W2:Y:S04]  /*0810*/  LDG.E.64 R10, desc[UR12][R10.64] ;  /* 0x0000000c0a0a7981 */ /* 0x000ea8000c1e1b00 */
[----:B------:R-:W3:Y:S01]  /*0820*/  LDG.E.64 R12, desc[UR12][R12.64] ;  /* 0x0000000c0c0c7981 */ /* 0x000ee2000c1e1b00 */
[----:B------:R-:W-:Y:S01]  /*0830*/  VIADD R26, R26, 0x1 ;  /* 0x000000011a1a7836 */ /* 0x000fe20000000000 */
[----:B------:R-:W-:Y:S01]  /*0840*/  ULEA UR9, UR6, UR5, 0x3 ;  /* 0x0000000506097291 */ /* 0x000fe2000f8e18ff */
[----:B------:R-:W-:Y:S01]  /*0850*/  VIADD R25, R25, 0x1 ;  /* 0x0000000119197836 */ /* 0x000fe20000000000 */
[----:B------:R-:W-:-:S02]  /*0860*/  ULEA UR11, UR6, UR5, 0x4 ;  /* 0x00000005060b7291 */ /* 0x000fc4000f8e20ff */
[----:B------:R-:W-:Y:S01]  /*0870*/  ISETP.NE.AND P0, PT, R26, RZ, PT ;  /* 0x000000ff1a00720c */ /* 0x000fe20003f05270 */
[----:B--2---:R0:W-:Y:S01]  /*0880*/  STS.64 [UR5], R10 ;  /* 0x0000000aff007988 */ /* 0x0041e20008000a05 */
[----:B------:R-:W-:-:S03]  /*0890*/  UIADD3 UR5, UPT, UPT, UR5, 0x8, URZ ;  /* 0x0000000805057890 */ /* 0x000fc6000fffe0ff */
[----:B---3--:R0:W-:Y:S04]  /*08a0*/  STS.64 [UR9], R12 ;  /* 0x0000000cff007988 */ /* 0x0081e80008000a09 */
[----:B------:R-:W-:Y:S04]  /*08b0*/  STS.64 [UR11], RZ ;  /* 0x000000ffff007988 */ /* 0x000fe80008000a0b */
[----:B------:R-:W-:Y:S05]  /*08c0*/  @P0 BRA `(.L_x_2) ;  /* 0xfffffffc00c80947 */ /* 0x000fea000383ffff */
.L_x_1:
[----:B------:R-:W-:Y:S05]  /*08d0*/  BSYNC.RECONVERGENT B0 ;  /* 0x0000000000007941 */ /* 0x000fea0003800200 */
.L_x_0:
[----:B------:R-:W-:Y:S06]  /*08e0*/  BAR.SYNC.DEFER_BLOCKING 0x0 ;  /* 0x0000000000007b1d */ /* 0x000fec0000010000 */
[----:B------:R-:W-:Y:S01]  /*08f0*/  BSSY.RECONVERGENT B0, `(.L_x_6) ;  /* 0x0000012000007945 */ /* 0x000fe20003800200 */
[----:B0-----:R-:W0:Y:S04]  /*0900*/  LDS.64 R6, [R2+UR4] ;  /* 0x0000000402067984 */ /* 0x001e280008000a00 */
[----:B-1----:R-:W2:Y:S01]  /*0910*/  LDS.64 R8, [R2+UR7] ;  /* 0x0000000702087984 */ /* 0x002ea20008000a00 */
[----:B0-----:R-:W-:-:S02]  /*0920*/  SHF.R.U64 R6, R6, R4, R7 ;  /* 0x0000000406067219 */ /* 0x001fc40000001207 */
[----:B--2---:R-:W-:Y:S02]  /*0930*/  SHF.R.U64 R13, R8, R4, R9 ;  /* 0x00000004080d7219 */ /* 0x004fe40000001209 */
[----:B------:R-:W-:Y:S02]  /*0940*/  LOP3.LUT R6, R6, 0xff, RZ, 0xc0, !PT ;  /* 0x000000ff06067812 */ /* 0x000fe400078ec0ff */
[----:B------:R-:W-:Y:S01]  /*0950*/  LOP3.LUT R13, R13, 0xff, RZ, 0xc0, !PT ;  /* 0x000000ff0d0d7812 */ /* 0x000fe200078ec0ff */
[----:B------:R-:W-:Y:S08]  /*0960*/  BAR.SYNC.DEFER_BLOCKING 0x0 ;  /* 0x0000000000007b1d */ /* 0x000ff00000010000 */
[----:B------:R-:W-:Y:S01]  /*0970*/  BAR.SYNC.DEFER_BLOCKING 0x0 ;  /* 0x0000000000007b1d */ /* 0x000fe20000010000 */
[----:B------:R-:W-:-:S04]  /*0980*/  IADD3 R13, P0, PT, R13, R6, RZ ;  /* 0x000000060d0d7210 */ /* 0x000fc80007f1e0ff */
[----:B------:R-:W-:Y:S01]  /*0990*/  SHF.L.U32 R7, R13, R4, RZ ;  /* 0x000000040d077219 */ /* 0x000fe200000006ff */
[----:B------:R-:W-:-:S05]  /*09a0*/  IMAD.X R6, RZ, RZ, RZ, P0 ;  /* 0x000000ffff067224 */ /* 0x000fca00000e06ff */
[----:B------:R-:W-:-:S07]  /*09b0*/  SHF.L.U64.HI R13, R13, R4, R6 ;  /* 0x000000040d0d7219 */ /* 0x000fce0000010206 */
.L_x_7:
[----:B------:R-:W0:Y:S02]  /*09c0*/  LDS.64 R8, [R3] ;  /* 0x0000000003087984 */ /* 0x000e240000000a00 */
[----:B0-----:R-:W-:Y:S02]  /*09d0*/  LOP3.LUT R10, R8, R7, RZ, 0xfc, !PT ;  /* 0x00000007080a7212 */ /* 0x001fe400078efcff */
[----:B------:R-:W-:-:S05]  /*09e0*/  LOP3.LUT R11, R9, R13, RZ, 0xfc, !PT ;  /* 0x0000000d090b7212 */ /* 0x000fca00078efcff */
[----:B------:R-:W0:Y:S02]  /*09f0*/  ATOMS.CAST.SPIN.64 P0, [R3], R8, R10 ;  /* 0x000000080300758d */ /* 0x000e24000180040a */
[----:B0-----:R-:W-:Y:S05]  /*0a00*/  @!P0 BRA `(.L_x_7) ;  /* 0xfffffffc00ec8947 */ /* 0x001fea000383ffff */
[----:B------:R-:W-:Y:S05]  /*0a10*/  BSYNC.RECONVERGENT B0 ;  /* 0x0000000000007941 */ /* 0x000fea0003800200 */
.L_x_6:
[----:B------:R-:W-:Y:S06]  /*0a20*/  BAR.SYNC.DEFER_BLOCKING 0x0 ;  /* 0x0000000000007b1d */ /* 0x000fec0000010000 */
[----:B------:R-:W-:Y:S04]  /*0a30*/  BSSY.RECONVERGENT B0, `(.L_x_8) ;  /* 0x000003a000007945 */ /* 0x000fe80003800200 */
[----:B------:R-:W-:Y:S05]  /*0a40*/  @P1 BRA `(.L_x_9) ;  /* 0x0000000000e01947 */ /* 0x000fea0003800000 */
[----:B------:R-:W-:Y:S01]  /*0a50*/  UISETP.GT.AND UP0, UPT, UR6, URZ, UPT ;  /* 0x000000ff0600728c */ /* 0x000fe2000bf04270 */
[----:B------:R-:W-:-:S08]  /*0a60*/  HFMA2 R26, -RZ, RZ, 0, 0 ;  /* 0x00000000ff1a7431 */ /* 0x000fd000000001ff */
[----:B------:R-:W-:Y:S05]  /*0a70*/  BRA.U !UP0, `(.L_x_10) ;  /* 0x0000000108b07547 */ /* 0x000fea000b800000 */
[----:B------:R-:W-:Y:S02]  /*0a80*/  IADD3 R6, PT, PT, -R26, UR6, RZ ;  /* 0x000000061a067c10 */ /* 0x000fe4000fffe1ff */
[----:B------:R-:W-:Y:S02]  /*0a90*/  PLOP3.LUT P0, PT, PT, PT, PT, 0x80, 0x8 ;  /* 0x000000000008781c */ /* 0x000fe40003f0f070 */
[----:B------:R-:W-:-:S13]  /*0aa0*/  ISETP.GT.AND P2, PT, R6, 0x3, PT ;  /* 0x000000030600780c */ /* 0x000fda0003f44270 */
[----:B------:R-:W-:Y:S05]  /*0ab0*/  @!P2 BRA `(.L_x_11) ;  /* 0x00000000005ca947 */ /* 0x000fea0003800000 */
[----:B------:R-:W0:Y:S01]  /*0ac0*/  LDC.64 R6, c[0x0][0x390] ;  /* 0x0000e400ff067b82 */ /* 0x000e220000000a00 */
[----:B------:R-:W-:Y:S01]  /*0ad0*/  PLOP3.LUT P0, PT, PT, PT, PT, 0x8, 0x80 ;  /* 0x000000000080781c */ /* 0x000fe20003f0e170 */
[----:B------:R-:W-:-:S12]  /*0ae0*/  UIADD3 UR5, UPT, UPT, UR6, -0x3, URZ ;  /* 0xfffffffd06057890 */ /* 0x000fd8000fffe0ff */
.L_x_12:
[C---:B------:R-:W-:Y:S01]  /*0af0*/  LEA R25, R26.reuse, UR8, 0x3 ;  /* 0x000000081a197c11 */ /* 0x040fe2000f8e18ff */
[----:B-1--4-:R-:W-:Y:S01]  /*0b00*/  IMAD.IADD R15, R26, 0x1, R5 ;  /* 0x000000011a0f7824 */ /* 0x012fe200078e0205 */
[C-C-:B------:R-:W-:Y:S02]  /*0b10*/  IADD3 R17, PT, PT, R5.reuse, 0x1, R26.reuse ;  /* 0x0000000105117810 */ /* 0x140fe40007ffe01a */
[C-C-:B------:R-:W-:Y:S01]  /*0b20*/  IADD3 R19, PT, PT, R5.reuse, 0x2, R26.reuse ;  /* 0x0000000205137810 */ /* 0x140fe20007ffe01a */
[----:B------:R-:W1:Y:S01]  /*0b30*/  LDS.64 R22, [R25] ;  /* 0x0000000019167984 */ /* 0x000e620000000a00 */
[----:B------:R-:W-:Y:S01]  /*0b40*/  IADD3 R21, PT, PT, R5, 0x3, R26 ;  /* 0x0000000305157810 */ /* 0x000fe20007ffe01a */
[--C-:B0-----:R-:W-:Y:S02]  /*0b50*/  IMAD.WIDE R14, R15, 0x8, R6.reuse ;  /* 0x000000080f0e7825 */ /* 0x101fe400078e0206 */
[----:B------:R-:W0:Y:S02]  /*0b60*/  LDS.64 R8, [R25+0x8] ;  /* 0x0000080019087984 */ /* 0x000e240000000a00 */
[----:B------:R-:W-:-:S02]  /*0b70*/  IMAD.WIDE R16, R17, 0x8, R6 ;  /* 0x0000000811107825 */ /* 0x000fc400078e0206 */
[----:B------:R-:W2:Y:S02]  /*0b80*/  LDS.64 R10, [R25+0x10] ;  /* 0x00001000190a7984 */ /* 0x000ea40000000a00 */
[--C-:B------:R-:W-:Y:S02]  /*0b90*/  IMAD.WIDE R18, R19, 0x8, R6.reuse ;  /* 0x0000000813127825 */ /* 0x100fe400078e0206 */
[----:B------:R-:W3:Y:S02]  /*0ba0*/  LDS.64 R12, [R25+0x18] ;  /* 0x00001800190c7984 */ /* 0x000ee40000000a00 */
[----:B------:R-:W-:-:S04]  /*0bb0*/  IMAD.WIDE R20, R21, 0x8, R6 ;  /* 0x0000000815147825 */ /* 0x000fc800078e0206 */
[----:B------:R-:W-:-:S05]  /*0bc0*/  VIADD R26, R26, 0x4 ;  /* 0x000000041a1a7836 */ /* 0x000fca0000000000 */
[----:B------:R-:W-:Y:S01]  /*0bd0*/  ISETP.GE.AND P2, PT, R26, UR5, PT ;  /* 0x000000051a007c0c */ /* 0x000fe2000bf46270 */
[----:B-1----:R1:W-:Y:S04]  /*0be0*/  STG.E.64 desc[UR12][R14.64], R22 ;  /* 0x000000160e007986 */ /* 0x0023e8000c101b0c */
[----:B0-----:R1:W-:Y:S04]  /*0bf0*/  STG.E.64 desc[UR12][R16.64], R8 ;  /* 0x0000000810007986 */ /* 0x0013e8000c101b0c */
[----:B--2---:R1:W-:Y:S04]  /*0c00*/  STG.E.64 desc[UR12][R18.64], R10 ;  /* 0x0000000a12007986 */ /* 0x0043e8000c101b0c */
[----:B---3--:R1:W-:Y:S01]  /*0c10*/  STG.E.64 desc[UR12][R20.64], R12 ;  /* 0x0000000c14007986 */ /* 0x0083e2000c101b0c */
[----:B------:R-:W-:Y:S05]  /*0c20*/  @!P2 BRA `(.L_x_12) ;  /* 0xfffffffc00b0a947 */ /* 0x000fea000383ffff */
.L_x_11:
[----:B------:R-:W-:-:S04]  /*0c30*/  IADD3 R6, PT, PT, -R26, UR6, RZ ;  /* 0x000000061a067c10 */ /* 0x000fc8000fffe1ff */
[----:B------:R-:W-:-:S13]  /*0c40*/  ISETP.GT.AND P2, PT, R6, 0x1, PT ;  /* 0x000000010600780c */ /* 0x000fda0003f44270 */
[----:B------:R-:W-:Y:S05]  /*0c50*/  @!P2 BRA `(.L_x_13) ;  /* 0x000000000030a947 */ /* 0x000fea0003800000 */
[C---:B-1--4-:R-:W-:Y:S01]  /*0c60*/  LEA R14, R26.reuse, UR8, 0x3 ;  /* 0x000000081a0e7c11 */ /* 0x052fe2000f8e18ff */
[----:B------:R-:W0:Y:S01]  /*0c70*/  LDC.64 R12, c[0x0][0x390] ;  /* 0x0000e400ff0c7b82 */ /* 0x000e220000000a00 */
[C---:B------:R-:W-:Y:S02]  /*0c80*/  IADD3 R9, PT, PT, R26.reuse, R5, RZ ;  /* 0x000000051a097210 */ /* 0x040fe40007ffe0ff */
[----:B------:R-:W-:Y:S01]  /*0c90*/  IADD3 R15, PT, PT, R5, 0x1, R26 ;  /* 0x00000001050f7810 */ /* 0x000fe20007ffe01a */
[----:B------:R-:W1:Y:S01]  /*0ca0*/  LDS.64 R6, [R14] ;  /* 0x000000000e067984 */ /* 0x000e620000000a00 */
[----:B------:R-:W-:Y:S01]  /*0cb0*/  PLOP3.LUT P0, PT, PT, PT, PT, 0x8, 0x80 ;  /* 0x000000000080781c */ /* 0x000fe20003f0e170 */
[----:B------:R-:W-:Y:S02]  /*0cc0*/  VIADD R26, R26, 0x2 ;  /* 0x000000021a1a7836 */ /* 0x000fe40000000000 */
[----:B------:R-:W2:Y:S01]  /*0cd0*/  LDS.64 R10, [R14+0x8] ;  /* 0x000008000e0a7984 */ /* 0x000ea20000000a00 */
[----:B0-----:R-:W-:-:S04]  /*0ce0*/  IMAD.WIDE R8, R9, 0x8, R12 ;  /* 0x0000000809087825 */ /* 0x001fc800078e020c */
[----:B------:R-:W-:Y:S01]  /*0cf0*/  IMAD.WIDE R12, R15, 0x8, R12 ;  /* 0x000000080f0c7825 */ /* 0x000fe200078e020c */
[----:B-1----:R0:W-:Y:S04]  /*0d00*/  STG.E.64 desc[UR12][R8.64], R6 ;  /* 0x0000000608007986 */ /* 0x0021e8000c101b0c */
[----:B--2---:R0:W-:Y:S02]  /*0d10*/  STG.E.64 desc[UR12][R12.64], R10 ;  /* 0x0000000a0c007986 */ /* 0x0041e4000c101b0c */
.L_x_13:
[----:B------:R-:W-:-:S13]  /*0d20*/  ISETP.NE.OR P0, PT, R26, UR6, P0 ;  /* 0x000000061a007c0c */ /* 0x000fda0008705670 */
[----:B------:R-:W-:Y:S05]  /*0d30*/  @!P0 BRA `(.L_x_9) ;  /* 0x0000000000248947 */ /* 0x000fea0003800000 */
.L_x_10:
[----:B01----:R-:W0:Y:S02]  /*0d40*/  LDC.64 R8, c[0x0][0x390] ;  /* 0x0000e400ff087b82 */ /* 0x003e240000000a00 */
.L_x_14:
[C---:B--2---:R-:W-:Y:S01]  /*0d50*/  LEA R6, R26.reuse, UR8, 0x3 ;  /* 0x000000081a067c11 */ /* 0x044fe2000f8e18ff */
[C---:B------:R-:W-:Y:S01]  /*0d60*/  IMAD.IADD R11, R26.reuse, 0x1, R5 ;  /* 0x000000011a0b7824 */ /* 0x040fe200078e0205 */
[----:B------:R-:W-:-:S03]  /*0d70*/  IADD3 R26, PT, PT, R26, 0x1, RZ ;  /* 0x000000011a1a7810 */ /* 0x000fc60007ffe0ff */
[----:B0-----:R-:W-:Y:S01]  /*0d80*/  IMAD.WIDE R10, R11, 0x8, R8 ;  /* 0x000000080b0a7825 */ /* 0x001fe200078e0208 */
[----:B------:R-:W0:Y:S01]  /*0d90*/  LDS.64 R6, [R6] ;  /* 0x0000000006067984 */ /* 0x000e220000000a00 */
[----:B------:R-:W-:-:S03]  /*0da0*/  ISETP.NE.AND P0, PT, R26, UR6, PT ;  /* 0x000000061a007c0c */ /* 0x000fc6000bf05270 */
[----:B0-----:R2:W-:Y:S10]  /*0db0*/  STG.E.64 desc[UR12][R10.64], R6 ;  /* 0x000000060a007986 */ /* 0x0015f4000c101b0c */
[----:B------:R-:W-:Y:S05]  /*0dc0*/  @P0 BRA `(.L_x_14) ;  /* 0xfffffffc00e00947 */ /* 0x000fea000383ffff */
.L_x_9:
[----:B------:R-:W-:Y:S05]  /*0dd0*/  BSYNC.RECONVERGENT B0 ;  /* 0x0000000000007941 */ /* 0x000fea0003800200 */
.L_x_8:
[----:B------:R-:W-:-:S05]  /*0de0*/  VIADD R5, R5, UR10 ;  /* 0x0000000a05057c36 */ /* 0x000fca0008000000 */
[----:B------:R-:W-:-:S13]  /*0df0*/  ISETP.GE.U32.AND P0, PT, R5, R0, PT ;  /* 0x000000000500720c */ /* 0x000fda0003f06070 */
[----:B------:R-:W-:Y:S05]  /*0e00*/  @!P0 BRA `(.L_x_15) ;  /* 0xfffffff4002c8947 */ /* 0x000fea000383ffff */
[----:B------:R-:W-:Y:S05]  /*0e10*/  EXIT ;  /* 0x000000000000794d */ /* 0x000fea0003800000 */
.L_x_16:
[----:B------:R-:W-:-:S00]  /*0e20*/  BRA `(.L_x_16) ;  /* 0xfffffffc00fc7947 */ /* 0x000fc0000383ffff */
[----:B------:R-:W-:-:S00]  /*0e30*/  NOP ;  /* 0x0000000000007918 */ /* 0x000fc00000000000 */
        /* <DEDUP_REMOVED lines=12> */
.L_x_18:


//--------------------- .text._Z13warmup_kernelv  --------------------------
	.section	.text._Z13warmup_kernelv,"ax",@progbits
	.align	128
        .global         _Z13warmup_kernelv
        .type           _Z13warmup_kernelv,@function
        .size           _Z13warmup_kernelv,(.L_x_19 - _Z13warmup_kernelv)
        .other          _Z13warmup_kernelv,@"STO_CUDA_ENTRY STV_DEFAULT"
_Z13warmup_kernelv:
.text._Z13warmup_kernelv:
[----:B------:R-:W-:Y:S01]  /*0000*/  LDC R1, c[0x0][0x37c] ;  /* 0x0000df00ff017b82 */ /* 0x000fe20000000800 */
[----:B------:R-:W-:Y:S05]  /*0010*/  EXIT ;  /* 0x000000000000794d */ /* 0x000fea0003800000 */
.L_x_17:
        /* <DEDUP_REMOVED lines=14> */
.L_x_19:


//--------------------- .nv.shared._Z3addPmS_S_i  --------------------------
	.section	.nv.shared._Z3addPmS_S_i,"aw",@nobits
	.sectionflags	@""
	.align	16
	.zero		1024


//--------------------- .nv.shared.reserved.0     --------------------------
	.section	.nv.shared.reserved.0,"aw",@nobits
	.weak		__nv_reservedSMEM_offset_0_alias
	.size		__nv_reservedSMEM_offset_0_alias, 0, 64
	.other		__nv_reservedSMEM_offset_0_alias,@"STO_CUDA_RESERVED_SHARED STV_DEFAULT"
__nv_reservedSMEM_offset_0_alias:
	.zero		0
	.zero		64


//--------------------- .nv.shared._Z13warmup_kernelv --------------------------
	.section	.nv.shared._Z13warmup_kernelv,"aw",@nobits
	.sectionflags	@""
	.align	16
	.zero		1024


//--------------------- .nv.constant0._Z3addPmS_S_i --------------------------
	.section	.nv.constant0._Z3addPmS_S_i,"a",@progbits
	.sectionflags	@""
	.align	4
.nv.constant0._Z3addPmS_S_i:
	.zero		924


//--------------------- .nv.constant0._Z13warmup_kernelv --------------------------
	.section	.nv.constant0._Z13warmup_kernelv,"a",@progbits
	.sectionflags	@""
	.align	4
.nv.constant0._Z13warmup_kernelv:
	.zero		896


//--------------------- SYMBOLS --------------------------

	.type		.nv.reservedSmem.offset0,@object
	.size		.nv.reservedSmem.offset0,0x4
	.type		.nv.reservedSmem.cap,@object
	.size		.nv.reservedSmem.cap,0x4
